	.headerflags	@"EF_CUDA_TEXMODE_UNIFIED EF_CUDA_64BIT_ADDRESS EF_CUDA_ACCELERATORS EF_CUDA_SM90 EF_CUDA_VIRTUAL_SM(EF_CUDA_SM90)"
	.elftype	@"ET_EXEC"


//--------------------- .nv.info                  --------------------------
	.section	.nv.info,"",@"SHT_CUDA_INFO"
	.align	4


	//----- nvinfo : EIATTR_REGCOUNT
	.align		4
        /*0000*/ 	.byte	0x04, 0x2f
        /*0002*/ 	.short	(.L_1 - .L_0)
	.align		4
.L_0:
        /*0004*/ 	.word	index@(triton_poi_fused_div_mean_pow_2)
        /*0008*/ 	.word	0x00000010


	//----- nvinfo : EIATTR_MIN_STACK_SIZE
	.align		4
.L_1:
        /*000c*/ 	.byte	0x04, 0x12
        /*000e*/ 	.short	(.L_3 - .L_2)
	.align		4
.L_2:
        /*0010*/ 	.word	index@(triton_poi_fused_div_mean_pow_2)
        /*0014*/ 	.word	0x00000000


	//----- nvinfo : EIATTR_FRAME_SIZE
	.align		4
.L_3:
        /*0018*/ 	.byte	0x04, 0x11
        /*001a*/ 	.short	(.L_5 - .L_4)
	.align		4
.L_4:
        /*001c*/ 	.word	index@(triton_poi_fused_div_mean_pow_2)
        /*0020*/ 	.word	0x00000000


	//----- nvinfo : EIATTR_MIN_STACK_SIZE
	.align		4
.L_5:
        /*0024*/ 	.byte	0x04, 0x12
        /*0026*/ 	.short	(.L_7 - .L_6)
	.align		4
.L_6:
        /*0028*/ 	.word	index@(triton_poi_fused_div_mean_pow_2)
        /*002c*/ 	.word	0x00000000
.L_7:


//--------------------- .nv.info.triton_poi_fused_div_mean_pow_2 --------------------------
	.section	.nv.info.triton_poi_fused_div_mean_pow_2,"",@"SHT_CUDA_INFO"
	.sectionflags	@""
	.align	4


	//----- nvinfo : EIATTR_CUDA_API_VERSION
	.align		4
        /*0000*/ 	.byte	0x04, 0x37
        /*0002*/ 	.short	(.L_9 - .L_8)
.L_8:
        /*0004*/ 	.word	0x0000007c


	//----- nvinfo : EIATTR_KPARAM_INFO
	.align		4
.L_9:
        /*0008*/ 	.byte	0x04, 0x17
        /*000a*/ 	.short	(.L_11 - .L_10)
.L_10:
        /*000c*/ 	.word	0x00000000
        /*0010*/ 	.short	0x0002
        /*0012*/ 	.short	0x0010
        /*0014*/ 	.byte	0x00, 0xf0, 0x11, 0x00


	//----- nvinfo : EIATTR_KPARAM_INFO
	.align		4
.L_11:
        /*0018*/ 	.byte	0x04, 0x17
        /*001a*/ 	.short	(.L_13 - .L_12)
.L_12:
        /*001c*/ 	.word	0x00000000
        /*0020*/ 	.short	0x0001
        /*0022*/ 	.short	0x0008
        /*0024*/ 	.byte	0x00, 0xf4, 0x21, 0x00


	//----- nvinfo : EIATTR_KPARAM_INFO
	.align		4
.L_13:
        /*0028*/ 	.byte	0x04, 0x17
        /*002a*/ 	.short	(.L_15 - .L_14)
.L_14:
        /*002c*/ 	.word	0x00000000
        /*0030*/ 	.short	0x0000
        /*0032*/ 	.short	0x0000
        /*0034*/ 	.byte	0x00, 0xf4, 0x21, 0x00


	//----- nvinfo : EIATTR_SPARSE_MMA_MASK
	.align		4
.L_15:
        /*0038*/ 	.byte	0x03, 0x50
        /*003a*/ 	.short	0x0000


	//----- nvinfo : EIATTR_MAXREG_COUNT
	.align		4
        /*003c*/ 	.byte	0x03, 0x1b
        /*003e*/ 	.short	0x00ff


	//----- nvinfo : EIATTR_EXIT_INSTR_OFFSETS
	.align		4
        /*0040*/ 	.byte	0x04, 0x1c
        /*0042*/ 	.short	(.L_17 - .L_16)


	//   ....[0]....
.L_16:
        /*0044*/ 	.word	0x00000260


	//   ....[1]....
        /*0048*/ 	.word	0x00000280


	//----- nvinfo : EIATTR_REQNTID
	.align		4
.L_17:
        /*004c*/ 	.byte	0x04, 0x10
        /*004e*/ 	.short	(.L_19 - .L_18)
.L_18:
        /*0050*/ 	.word	0x00000080
        /*0054*/ 	.word	0x00000001
        /*0058*/ 	.word	0x00000001


	//----- nvinfo : EIATTR_CBANK_PARAM_SIZE
	.align		4
.L_19:
        /*005c*/ 	.byte	0x03, 0x19
        /*005e*/ 	.short	0x0014


	//----- nvinfo : EIATTR_PARAM_CBANK
	.align		4
        /*0060*/ 	.byte	0x04, 0x0a
        /*0062*/ 	.short	(.L_21 - .L_20)
	.align		4
.L_20:
        /*0064*/ 	.word	index@(.nv.constant0.triton_poi_fused_div_mean_pow_2)
        /*0068*/ 	.short	0x0210
        /*006a*/ 	.short	0x0014


	//----- nvinfo : EIATTR_SW_WAR
	.align		4
.L_21:
        /*006c*/ 	.byte	0x04, 0x36
        /*006e*/ 	.short	(.L_23 - .L_22)
.L_22:
        /*0070*/ 	.word	0x00000008
.L_23:


//--------------------- .nv.callgraph             --------------------------
	.section	.nv.callgraph,"",@"SHT_CUDA_CALLGRAPH"
	.align	4
	.sectionentsize	8
	.align		4
        /*0000*/ 	.word	0x00000000
	.align		4
        /*0004*/ 	.word	0xffffffff
	.align		4
        /*0008*/ 	.word	0x00000000
	.align		4
        /*000c*/ 	.word	0xfffffffe
	.align		4
        /*0010*/ 	.word	0x00000000
	.align		4
        /*0014*/ 	.word	0xfffffffd
	.align		4
        /*0018*/ 	.word	0x00000000
	.align		4
        /*001c*/ 	.word	0xfffffffc


//--------------------- .text.triton_poi_fused_div_mean_pow_2 --------------------------
	.section	.text.triton_poi_fused_div_mean_pow_2,"ax",@progbits
	.align	128
        .global         triton_poi_fused_div_mean_pow_2
        .type           triton_poi_fused_div_mean_pow_2,@function
        .size           triton_poi_fused_div_mean_pow_2,(.L_x_1 - triton_poi_fused_div_mean_pow_2)
        .other          triton_poi_fused_div_mean_pow_2,@"STO_CUDA_ENTRY STV_DEFAULT"
triton_poi_fused_div_mean_pow_2:
.text.triton_poi_fused_div_mean_pow_2:
[----:B------:R-:W0:Y:S02]  /*0000*/  LDC R1, c[0x0][0x28] ;  /* 0x00000a00ff017b82 */ /* 0x000e240000000800 */
[----:B------:R-:W1:Y:S01]  /*0010*/  S2R R0, SR_TID.X ;  /* 0x0000000000007919 */ /* 0x000e620000002100 */
[----:B------:R-:W2:Y:S01]  /*0020*/  LDC.64 R2, c[0x0][0x210] ;  /* 0x00008400ff027b82 */ /* 0x000ea20000000a00 */
[----:B------:R-:W-:Y:S01]  /*0030*/  HFMA2.MMA R6, -RZ, RZ, 0, 0 ;  /* 0x00000000ff067435 */ /* 0x000fe200000001ff */
[----:B------:R-:W-:Y:S01]  /*0040*/  ULDC.64 UR4, c[0x0][0x208] ;  /* 0x0000820000047ab9 */ /* 0x000fe20000000a00 */
[----:B------:R-:W3:Y:S01]  /*0050*/  S2R R7, SR_CTAID.X ;  /* 0x0000000000077919 */ /* 0x000ee20000002500 */
[----:B------:R-:W-:Y:S02]  /*0060*/  CS2R R8, SRZ ;  /* 0x0000000000087805 */ /* 0x000fe4000001ff00 */
[----:B-1----:R-:W-:Y:S02]  /*0070*/  LOP3.LUT R0, R0, 0x7f, RZ, 0xc0, !PT ;  /* 0x0000007f00007812 */ /* 0x002fe400078ec0ff */
[----:B---3--:R-:W-:Y:S02]  /*0080*/  SHF.R.S32.HI R4, RZ, 0x18, R7 ;  /* 0x00000018ff047819 */ /* 0x008fe40000011407 */
[----:B------:R-:W-:-:S02]  /*0090*/  LEA R7, R7, R0, 0x7 ;  /* 0x0000000007077211 */ /* 0x000fc400078e38ff */
[----:B------:R-:W-:Y:S02]  /*00a0*/  SGXT R0, R4, 0x1 ;  /* 0x000000010400781a */ /* 0x000fe40000000200 */
[----:B------:R-:W-:Y:S02]  /*00b0*/  ISETP.GE.AND P2, PT, R7, 0x100, PT ;  /* 0x000001000700780c */ /* 0x000fe40003f46270 */
[----:B------:R-:W-:-:S04]  /*00c0*/  LEA.HI R0, R0, R7, RZ, 0x2 ;  /* 0x0000000700007211 */ /* 0x000fc800078f10ff */
[----:B------:R-:W-:Y:S02]  /*00d0*/  LOP3.LUT R5, R0, 0xfffffffc, RZ, 0xc0, !PT ;  /* 0xfffffffc00057812 */ /* 0x000fe400078ec0ff */
[----:B------:R-:W-:-:S03]  /*00e0*/  MOV R0, RZ ;  /* 0x000000ff00007202 */ /* 0x000fc60000000f00 */
[----:B--2---:R-:W-:-:S05]  /*00f0*/  IMAD.WIDE R4, R5, 0x4, R2 ;  /* 0x0000000405047825 */ /* 0x004fca00078e0202 */
[----:B------:R-:W2:Y:S04]  /*0100*/  @!P2 LDG.E.EL R6, desc[UR4][R4.64+0x4] ;  /* 0x000004040406a981 */ /* 0x000ea8000c2e1900 */
[----:B------:R-:W3:Y:S04]  /*0110*/  @!P2 LDG.E.EL R0, desc[UR4][R4.64] ;  /* 0x000000040400a981 */ /* 0x000ee8000c2e1900 */
[----:B------:R-:W4:Y:S04]  /*0120*/  @!P2 LDG.E.EL R8, desc[UR4][R4.64+0x8] ;  /* 0x000008040408a981 */ /* 0x000f28000c2e1900 */
[----:B------:R1:W5:Y:S01]  /*0130*/  @!P2 LDG.E.EL R9, desc[UR4][R4.64+0xc] ;  /* 0x00000c040409a981 */ /* 0x000362000c2e1900 */
[----:B------:R-:W-:Y:S01]  /*0140*/  HFMA2.MMA R13, -RZ, RZ, 0, 0 ;  /* 0x00000000ff0d7435 */ /* 0x000fe200000001ff */
[C---:B------:R-:W-:Y:S01]  /*0150*/  IMAD.WIDE R2, R7.reuse, 0x4, R2 ;  /* 0x0000000407027825 */ /* 0x040fe200078e0202 */
[----:B-1----:R-:W1:Y:S08]  /*0160*/  LDC.64 R4, c[0x0][0x218] ;  /* 0x00008600ff047b82 */ /* 0x002e700000000a00 */
[----:B------:R1:W5:Y:S02]  /*0170*/  @!P2 LDG.E R13, desc[UR4][R2.64] ;  /* 0x00000004020da981 */ /* 0x000364000c1e1900 */
[----:B-1----:R-:W-:-:S04]  /*0180*/  IMAD.WIDE R2, R7, 0x4, R4 ;  /* 0x0000000407027825 */ /* 0x002fc800078e0204 */
[----:B--2---:R-:W-:-:S04]  /*0190*/  FMUL R11, R6, R6 ;  /* 0x00000006060b7220 */ /* 0x004fc80000400000 */
[----:B---3--:R-:W-:-:S04]  /*01a0*/  FFMA R11, R0, R0, R11 ;  /* 0x00000000000b7223 */ /* 0x008fc8000000000b */
[----:B----4-:R-:W-:-:S04]  /*01b0*/  FFMA R8, R8, R8, R11 ;  /* 0x0000000808087223 */ /* 0x010fc8000000000b */
[----:B-----5:R-:W-:-:S04]  /*01c0*/  FFMA R8, R9, R9, R8 ;  /* 0x0000000909087223 */ /* 0x020fc80000000008 */
[----:B------:R-:W-:-:S05]  /*01d0*/  FMUL R8, R8, 0.25 ;  /* 0x3e80000008087820 */ /* 0x000fca0000400000 */
[C---:B------:R-:W-:Y:S02]  /*01e0*/  FSETP.GT.AND P0, PT, |R8|.reuse, 8.50705917302346158658e+37, PT ;  /* 0x7e8000000800780b */ /* 0x040fe40003f04200 */
[----:B------:R-:W-:-:S11]  /*01f0*/  FSETP.GEU.AND P1, PT, |R8|, 1.175494350822287508e-38, PT ;  /* 0x008000000800780b */ /* 0x000fd60003f2e200 */
[----:B------:R-:W-:Y:S01]  /*0200*/  @P0 FMUL R8, R8, 0.25 ;  /* 0x3e80000008080820 */ /* 0x000fe20000400000 */
[----:B------:R-:W-:-:S03]  /*0210*/  @P0 FMUL R13, R13, 0.25 ;  /* 0x3e8000000d0d0820 */ /* 0x000fc60000400000 */
[----:B------:R-:W-:Y:S01]  /*0220*/  @!P1 FMUL R8, R8, 16777216 ;  /* 0x4b80000008089820 */ /* 0x000fe20000400000 */
[----:B------:R-:W-:-:S05]  /*0230*/  @!P1 FMUL R13, R13, 16777216 ;  /* 0x4b8000000d0d9820 */ /* 0x000fca0000400000 */
[----:B------:R-:W1:Y:S02]  /*0240*/  MUFU.RCP R8, R8 ;  /* 0x0000000800087308 */ /* 0x000e640000001000 */
[----:B-1----:R-:W-:Y:S01]  /*0250*/  FMUL R13, R8, R13 ;  /* 0x0000000d080d7220 */ /* 0x002fe20000400000 */
[----:B------:R-:W-:Y:S06]  /*0260*/  @P2 EXIT ;  /* 0x000000000000294d */ /* 0x000fec0003800000 */
[----:B------:R-:W-:Y:S01]  /*0270*/  STG.E desc[UR4][R2.64], R13 ;  /* 0x0000000d02007986 */ /* 0x000fe2000c101904 */
[----:B------:R-:W-:Y:S05]  /*0280*/  EXIT ;  /* 0x000000000000794d */ /* 0x000fea0003800000 */
.L_x_0:
[----:B------:R-:W-:-:S00]  /*0290*/  BRA `(.L_x_0) ;  /* 0xfffffffc00fc7947 */ /* 0x000fc0000383ffff */
[----:B------:R-:W-:-:S00]  /*02a0*/  NOP ;  /* 0x0000000000007918 */ /* 0x000fc00000000000 */
        /* <DEDUP_REMOVED lines=13> */
.L_x_1:


//--------------------- .nv.constant0.triton_poi_fused_div_mean_pow_2 --------------------------
	.section	.nv.constant0.triton_poi_fused_div_mean_pow_2,"a",@progbits
	.sectionflags	@""
	.align	4
.nv.constant0.triton_poi_fused_div_mean_pow_2:
	.zero		548
